//
// Generated by NVIDIA NVVM Compiler
//
// Compiler Build ID: CL-36424714
// Cuda compilation tools, release 13.0, V13.0.88
// Based on NVVM 20.0.0
//

.version 9.0
.target sm_100
.address_size 64

	// .globl	_Z16transpose_matrixPiS_
// _ZZ16transpose_matrixPiS_E4tile has been demoted

.visible .entry _Z16transpose_matrixPiS_(
	.param .u64 .ptr .align 1 _Z16transpose_matrixPiS__param_0,
	.param .u64 .ptr .align 1 _Z16transpose_matrixPiS__param_1
)
{
	.reg .pred 	%p<7>;
	.reg .b32 	%r<68>;
	.reg .b64 	%rd<13>;
	// demoted variable
	.shared .align 4 .b8 _ZZ16transpose_matrixPiS_E4tile[9216];
	ld.param.u64 	%rd3, [_Z16transpose_matrixPiS__param_0];
	ld.param.u64 	%rd4, [_Z16transpose_matrixPiS__param_1];
	cvta.to.global.u64 	%rd1, %rd3;
	cvta.to.global.u64 	%rd2, %rd4;
	mov.u32 	%r1, %ctaid.y;
	mov.u32 	%r2, %ctaid.x;
	mov.u32 	%r3, %tid.y;
	mul.lo.s32 	%r4, %r3, 4032;
	mov.u32 	%r67, %tid.x;
	setp.gt.u32 	%p1, %r67, 47;
	@%p1 bra 	$L__BB0_5;
	shl.b32 	%r40, %r67, 2;
	mad.lo.s32 	%r6, %r3, 384, %r40;
	mov.u32 	%r41, _ZZ16transpose_matrixPiS_E4tile;
	add.s32 	%r57, %r41, %r6;
	mad.lo.s32 	%r42, %r1, 96768, %r67;
	add.s32 	%r43, %r42, %r4;
	mad.lo.s32 	%r8, %r2, 48, %r43;
	mov.u32 	%r56, %r8;
	mov.u32 	%r58, %r67;
$L__BB0_2:
	mul.wide.s32 	%rd5, %r56, 4;
	add.s64 	%rd6, %rd1, %rd5;
	ld.global.u32 	%r44, [%rd6];
	st.shared.u32 	[%r57], %r44;
	add.s32 	%r12, %r58, 16;
	add.s32 	%r57, %r57, 64;
	add.s32 	%r56, %r56, 16;
	setp.lt.u32 	%p2, %r58, 32;
	mov.u32 	%r58, %r12;
	@%p2 bra 	$L__BB0_2;
	add.s32 	%r46, %r6, %r41;
	add.s32 	%r60, %r46, 192;
	add.s32 	%r59, %r8, 2016;
	mov.u32 	%r61, %r67;
$L__BB0_4:
	mul.wide.s32 	%rd7, %r59, 4;
	add.s64 	%rd8, %rd1, %rd7;
	ld.global.u32 	%r47, [%rd8];
	st.shared.u32 	[%r60], %r47;
	add.s32 	%r20, %r61, 16;
	add.s32 	%r60, %r60, 64;
	add.s32 	%r59, %r59, 16;
	setp.lt.u32 	%p3, %r61, 32;
	mov.u32 	%r61, %r20;
	@%p3 bra 	$L__BB0_4;
$L__BB0_5:
	setp.gt.u32 	%p4, %r67, 47;
	bar.sync 	0;
	@%p4 bra 	$L__BB0_10;
	shl.b32 	%r48, %r3, 3;
	mad.lo.s32 	%r23, %r67, 192, %r48;
	mov.u32 	%r49, _ZZ16transpose_matrixPiS_E4tile;
	add.s32 	%r63, %r49, %r23;
	mad.lo.s32 	%r50, %r2, 96768, %r67;
	add.s32 	%r51, %r50, %r4;
	mad.lo.s32 	%r25, %r1, 48, %r51;
	mov.u32 	%r62, %r25;
	mov.u32 	%r64, %r67;
$L__BB0_7:
	mul.wide.s32 	%rd9, %r62, 4;
	add.s64 	%rd10, %rd2, %rd9;
	ld.shared.u32 	%r52, [%r63];
	st.global.u32 	[%rd10], %r52;
	add.s32 	%r29, %r64, 16;
	add.s32 	%r63, %r63, 3072;
	add.s32 	%r62, %r62, 16;
	setp.lt.u32 	%p5, %r64, 32;
	mov.u32 	%r64, %r29;
	@%p5 bra 	$L__BB0_7;
	add.s32 	%r54, %r23, %r49;
	add.s32 	%r66, %r54, 4;
	add.s32 	%r65, %r25, 2016;
$L__BB0_9:
	mul.wide.s32 	%rd11, %r65, 4;
	add.s64 	%rd12, %rd2, %rd11;
	ld.shared.u32 	%r55, [%r66];
	st.global.u32 	[%rd12], %r55;
	add.s32 	%r37, %r67, 16;
	add.s32 	%r66, %r66, 3072;
	add.s32 	%r65, %r65, 16;
	setp.lt.u32 	%p6, %r67, 32;
	mov.u32 	%r67, %r37;
	@%p6 bra 	$L__BB0_9;
$L__BB0_10:
	ret;

}
	// .globl	_Z11init_matrixPii
.visible .entry _Z11init_matrixPii(
	.param .u64 .ptr .align 1 _Z11init_matrixPii_param_0,
	.param .u32 _Z11init_matrixPii_param_1
)
{
	.reg .pred 	%p<11>;
	.reg .b32 	%r<43>;
	.reg .b64 	%rd<11>;

	ld.param.u64 	%rd2, [_Z11init_matrixPii_param_0];
	ld.param.u32 	%r15, [_Z11init_matrixPii_param_1];
	cvta.to.global.u64 	%rd1, %rd2;
	mov.u32 	%r16, %tid.x;
	mul.lo.s32 	%r1, %r16, 90;
	add.s32 	%r2, %r1, 90;
	setp.gt.s32 	%p1, %r2, %r15;
	sub.s32 	%r17, %r15, %r1;
	selp.b32 	%r3, %r17, 90, %p1;
	mov.u32 	%r18, %ctaid.x;
	mad.lo.s32 	%r4, %r18, 23040, %r1;
	setp.lt.s32 	%p2, %r3, 1;
	@%p2 bra 	$L__BB1_12;
	min.s32 	%r20, %r15, %r2;
	and.b32  	%r5, %r3, 7;
	sub.s32 	%r21, %r1, %r20;
	setp.gt.u32 	%p3, %r21, -8;
	mov.b32 	%r41, 0;
	@%p3 bra 	$L__BB1_4;
	and.b32  	%r41, %r3, 2147483640;
	mov.b32 	%r39, 0;
$L__BB1_3:
	.pragma "nounroll";
	add.s32 	%r23, %r4, %r39;
	mul.wide.s32 	%rd3, %r23, 4;
	add.s64 	%rd4, %rd1, %rd3;
	st.global.u32 	[%rd4], %r23;
	add.s32 	%r24, %r23, 1;
	st.global.u32 	[%rd4+4], %r24;
	add.s32 	%r25, %r23, 2;
	st.global.u32 	[%rd4+8], %r25;
	add.s32 	%r26, %r23, 3;
	st.global.u32 	[%rd4+12], %r26;
	add.s32 	%r27, %r23, 4;
	st.global.u32 	[%rd4+16], %r27;
	add.s32 	%r28, %r23, 5;
	st.global.u32 	[%rd4+20], %r28;
	add.s32 	%r29, %r23, 6;
	st.global.u32 	[%rd4+24], %r29;
	add.s32 	%r30, %r23, 7;
	st.global.u32 	[%rd4+28], %r30;
	add.s32 	%r39, %r39, 8;
	setp.ne.s32 	%p4, %r39, %r41;
	@%p4 bra 	$L__BB1_3;
$L__BB1_4:
	setp.eq.s32 	%p5, %r5, 0;
	@%p5 bra 	$L__BB1_12;
	and.b32  	%r10, %r3, 3;
	setp.lt.u32 	%p6, %r5, 4;
	@%p6 bra 	$L__BB1_7;
	add.s32 	%r31, %r4, %r41;
	mul.wide.s32 	%rd5, %r31, 4;
	add.s64 	%rd6, %rd1, %rd5;
	st.global.u32 	[%rd6], %r31;
	add.s32 	%r32, %r31, 1;
	st.global.u32 	[%rd6+4], %r32;
	add.s32 	%r33, %r31, 2;
	st.global.u32 	[%rd6+8], %r33;
	add.s32 	%r34, %r31, 3;
	st.global.u32 	[%rd6+12], %r34;
	add.s32 	%r41, %r41, 4;
$L__BB1_7:
	setp.eq.s32 	%p7, %r10, 0;
	@%p7 bra 	$L__BB1_12;
	setp.eq.s32 	%p8, %r10, 1;
	@%p8 bra 	$L__BB1_10;
	add.s32 	%r35, %r4, %r41;
	mul.wide.s32 	%rd7, %r35, 4;
	add.s64 	%rd8, %rd1, %rd7;
	st.global.u32 	[%rd8], %r35;
	add.s32 	%r36, %r35, 1;
	st.global.u32 	[%rd8+4], %r36;
	add.s32 	%r41, %r41, 2;
$L__BB1_10:
	and.b32  	%r37, %r3, 1;
	setp.eq.b32 	%p9, %r37, 1;
	not.pred 	%p10, %p9;
	@%p10 bra 	$L__BB1_12;
	add.s32 	%r38, %r4, %r41;
	mul.wide.s32 	%rd9, %r38, 4;
	add.s64 	%rd10, %rd1, %rd9;
	st.global.u32 	[%rd10], %r38;
$L__BB1_12:
	ret;

}
	// .globl	_Z16init_matrix_zeroPii
.visible .entry _Z16init_matrix_zeroPii(
	.param .u64 .ptr .align 1 _Z16init_matrix_zeroPii_param_0,
	.param .u32 _Z16init_matrix_zeroPii_param_1
)
{
	.reg .pred 	%p<11>;
	.reg .b32 	%r<38>;
	.reg .b64 	%rd<12>;

	ld.param.u64 	%rd3, [_Z16init_matrix_zeroPii_param_0];
	ld.param.u32 	%r18, [_Z16init_matrix_zeroPii_param_1];
	cvta.to.global.u64 	%rd1, %rd3;
	mov.u32 	%r19, %tid.x;
	mul.lo.s32 	%r1, %r19, 90;
	add.s32 	%r2, %r1, 90;
	setp.gt.s32 	%p1, %r2, %r18;
	sub.s32 	%r20, %r18, %r1;
	selp.b32 	%r3, %r20, 90, %p1;
	mov.u32 	%r21, %ctaid.x;
	mad.lo.s32 	%r4, %r21, 23040, %r1;
	setp.lt.s32 	%p2, %r3, 1;
	@%p2 bra 	$L__BB2_12;
	min.s32 	%r23, %r18, %r2;
	and.b32  	%r5, %r3, 7;
	sub.s32 	%r24, %r1, %r23;
	setp.gt.u32 	%p3, %r24, -8;
	mov.b32 	%r36, 0;
	@%p3 bra 	$L__BB2_4;
	and.b32  	%r36, %r3, 2147483640;
	neg.s32 	%r34, %r36;
	add.s64 	%rd2, %rd1, 16;
	mov.u32 	%r33, %r4;
$L__BB2_3:
	.pragma "nounroll";
	mul.wide.s32 	%rd4, %r33, 4;
	add.s64 	%rd5, %rd2, %rd4;
	mov.b32 	%r25, 0;
	st.global.u32 	[%rd5+-16], %r25;
	st.global.u32 	[%rd5+-12], %r25;
	st.global.u32 	[%rd5+-8], %r25;
	st.global.u32 	[%rd5+-4], %r25;
	st.global.u32 	[%rd5], %r25;
	st.global.u32 	[%rd5+4], %r25;
	st.global.u32 	[%rd5+8], %r25;
	st.global.u32 	[%rd5+12], %r25;
	add.s32 	%r34, %r34, 8;
	add.s32 	%r33, %r33, 8;
	setp.ne.s32 	%p4, %r34, 0;
	@%p4 bra 	$L__BB2_3;
$L__BB2_4:
	setp.eq.s32 	%p5, %r5, 0;
	@%p5 bra 	$L__BB2_12;
	and.b32  	%r13, %r3, 3;
	setp.lt.u32 	%p6, %r5, 4;
	@%p6 bra 	$L__BB2_7;
	add.s32 	%r26, %r4, %r36;
	mul.wide.s32 	%rd6, %r26, 4;
	add.s64 	%rd7, %rd1, %rd6;
	mov.b32 	%r27, 0;
	st.global.u32 	[%rd7], %r27;
	st.global.u32 	[%rd7+4], %r27;
	st.global.u32 	[%rd7+8], %r27;
	st.global.u32 	[%rd7+12], %r27;
	add.s32 	%r36, %r36, 4;
$L__BB2_7:
	setp.eq.s32 	%p7, %r13, 0;
	@%p7 bra 	$L__BB2_12;
	setp.eq.s32 	%p8, %r13, 1;
	@%p8 bra 	$L__BB2_10;
	add.s32 	%r28, %r4, %r36;
	mul.wide.s32 	%rd8, %r28, 4;
	add.s64 	%rd9, %rd1, %rd8;
	mov.b32 	%r29, 0;
	st.global.u32 	[%rd9], %r29;
	st.global.u32 	[%rd9+4], %r29;
	add.s32 	%r36, %r36, 2;
$L__BB2_10:
	and.b32  	%r30, %r3, 1;
	setp.eq.b32 	%p9, %r30, 1;
	not.pred 	%p10, %p9;
	@%p10 bra 	$L__BB2_12;
	add.s32 	%r31, %r4, %r36;
	mul.wide.s32 	%rd10, %r31, 4;
	add.s64 	%rd11, %rd1, %rd10;
	mov.b32 	%r32, 0;
	st.global.u32 	[%rd11], %r32;
$L__BB2_12:
	ret;

}


// ===== COMPILED SASS (sm_100) =====

	.target	sm_100

	.elftype	@"ET_EXEC"


//--------------------- .note.nv.tkinfo           --------------------------
	.section	.note.nv.tkinfo,"",@"SHT_NOTE"
	.sectionflags	@"SHF_NOTE_NV_TKINFO"
	.tkinfo
        /*0018*/ 	.word	0x00000002
        /*0030*/ 	.string	""
        /*0030*/ 	.string	"ptxas"
        /*0030*/ 	.string	"Cuda compilation tools, release 13.0, V13.0.88"
        /*0030*/ 	.string	"Build cuda_13.0.r13.0/compiler.36424714_0"
        /*0030*/ 	.string	"-arch sm_100 -m 64 "



//--------------------- .note.nv.cuinfo           --------------------------
	.section	.note.nv.cuinfo,"",@"SHT_NOTE"
	.sectionflags	@"SHF_NOTE_NV_CUINFO"
        /*0018*/ 	.short	0x0002
        /*001a*/ 	.short	0x0064
        /*001c*/ 	.short	0x0082
	.zero		2


//--------------------- .nv.info                  --------------------------
	.section	.nv.info,"",@"SHT_CUDA_INFO"
	.align	4


	//----- nvinfo : EIATTR_REGCOUNT
	.align		4
        /*0000*/ 	.byte	0x04, 0x2f
        /*0002*/ 	.short	(.L_1 - .L_0)
	.align		4
.L_0:
        /*0004*/ 	.word	index@(_Z16transpose_matrixPiS_)
        /*0008*/ 	.word	0x00000012


	//----- nvinfo : EIATTR_FRAME_SIZE
	.align		4
.L_1:
        /*000c*/ 	.byte	0x04, 0x11
        /*000e*/ 	.short	(.L_3 - .L_2)
	.align		4
.L_2:
        /*0010*/ 	.word	index@(_Z16transpose_matrixPiS_)
        /*0014*/ 	.word	0x00000000


	//----- nvinfo : EIATTR_REGCOUNT
	.align		4
.L_3:
        /*0018*/ 	.byte	0x04, 0x2f
        /*001a*/ 	.short	(.L_5 - .L_4)
	.align		4
.L_4:
        /*001c*/ 	.word	index@(_Z11init_matrixPii)
        /*0020*/ 	.word	0x0000001a


	//----- nvinfo : EIATTR_FRAME_SIZE
	.align		4
.L_5:
        /*0024*/ 	.byte	0x04, 0x11
        /*0026*/ 	.short	(.L_7 - .L_6)
	.align		4
.L_6:
        /*0028*/ 	.word	index@(_Z11init_matrixPii)
        /*002c*/ 	.word	0x00000000


	//----- nvinfo : EIATTR_REGCOUNT
	.align		4
.L_7:
        /*0030*/ 	.byte	0x04, 0x2f
        /*0032*/ 	.short	(.L_9 - .L_8)
	.align		4
.L_8:
        /*0034*/ 	.word	index@(_Z16init_matrix_zeroPii)
        /*0038*/ 	.word	0x0000000d


	//----- nvinfo : EIATTR_FRAME_SIZE
	.align		4
.L_9:
        /*003c*/ 	.byte	0x04, 0x11
        /*003e*/ 	.short	(.L_11 - .L_10)
	.align		4
.L_10:
        /*0040*/ 	.word	index@(_Z16init_matrix_zeroPii)
        /*0044*/ 	.word	0x00000000


	//----- nvinfo : EIATTR_MIN_STACK_SIZE
	.align		4
.L_11:
        /*0048*/ 	.byte	0x04, 0x12
        /*004a*/ 	.short	(.L_13 - .L_12)
	.align		4
.L_12:
        /*004c*/ 	.word	index@(_Z16init_matrix_zeroPii)
        /*0050*/ 	.word	0x00000000


	//----- nvinfo : EIATTR_MIN_STACK_SIZE
	.align		4
.L_13:
        /*0054*/ 	.byte	0x04, 0x12
        /*0056*/ 	.short	(.L_15 - .L_14)
	.align		4
.L_14:
        /*0058*/ 	.word	index@(_Z11init_matrixPii)
        /*005c*/ 	.word	0x00000000


	//----- nvinfo : EIATTR_MIN_STACK_SIZE
	.align		4
.L_15:
        /*0060*/ 	.byte	0x04, 0x12
        /*0062*/ 	.short	(.L_17 - .L_16)
	.align		4
.L_16:
        /*0064*/ 	.word	index@(_Z16transpose_matrixPiS_)
        /*0068*/ 	.word	0x00000000
.L_17:


//--------------------- .nv.compat                --------------------------
	.section	.nv.compat,"",@"SHT_CUDA_COMPAT_INFO"
	.align	4
        /*0000*/ 	.byte	0x02, 0x09, 0x00, 0x00, 0x02, 0x02, 0x01, 0x00, 0x02, 0x05, 0x05, 0x00, 0x03, 0x07, 0x01, 0x01
        /*0010*/ 	.byte	0x02, 0x03, 0x00, 0x00, 0x02, 0x06, 0x01, 0x00, 0x04, 0x0b, 0x08, 0x00, 0x09, 0x00, 0x00, 0x00
        /*0020*/ 	.byte	0x00, 0x00, 0x00, 0x00


//--------------------- .nv.info._Z16init_matrix_zeroPii --------------------------
	.section	.nv.info._Z16init_matrix_zeroPii,"",@"SHT_CUDA_INFO"
	.sectionflags	@""
	.align	4


	//----- nvinfo : EIATTR_CUDA_API_VERSION
	.align		4
        /*0000*/ 	.byte	0x04, 0x37
        /*0002*/ 	.short	(.L_19 - .L_18)
.L_18:
        /*0004*/ 	.word	0x00000082


	//----- nvinfo : EIATTR_KPARAM_INFO
	.align		4
.L_19:
        /*0008*/ 	.byte	0x04, 0x17
        /*000a*/ 	.short	(.L_21 - .L_20)
.L_20:
        /*000c*/ 	.word	0x00000000
        /*0010*/ 	.short	0x0001
        /*0012*/ 	.short	0x0008
        /*0014*/ 	.byte	0x00, 0xf0, 0x11, 0x00


	//----- nvinfo : EIATTR_KPARAM_INFO
	.align		4
.L_21:
        /*0018*/ 	.byte	0x04, 0x17
        /*001a*/ 	.short	(.L_23 - .L_22)
.L_22:
        /*001c*/ 	.word	0x00000000
        /*0020*/ 	.short	0x0000
        /*0022*/ 	.short	0x0000
        /*0024*/ 	.byte	0x00, 0xf5, 0x21, 0x00


	//----- nvinfo : EIATTR_SPARSE_MMA_MASK
	.align		4
.L_23:
        /*0028*/ 	.byte	0x03, 0x50
        /*002a*/ 	.short	0x0000


	//----- nvinfo : EIATTR_MAXREG_COUNT
	.align		4
        /*002c*/ 	.byte	0x03, 0x1b
        /*002e*/ 	.short	0x00ff


	//----- nvinfo : EIATTR_MERCURY_ISA_VERSION
	.align		4
        /*0030*/ 	.byte	0x03, 0x5f
        /*0032*/ 	.short	0x0101


	//----- nvinfo : EIATTR_VRC_CTA_INIT_COUNT
	.align		4
        /*0034*/ 	.byte	0x02, 0x4a
	.zero		1
	.zero		1


	//----- nvinfo : EIATTR_EXIT_INSTR_OFFSETS
	.align		4
        /*0038*/ 	.byte	0x04, 0x1c
        /*003a*/ 	.short	(.L_25 - .L_24)


	//   ....[0]....
.L_24:
        /*003c*/ 	.word	0x00000090


	//   ....[1]....
        /*0040*/ 	.word	0x00000290


	//   ....[2]....
        /*0044*/ 	.word	0x00000340


	//   ....[3]....
        /*0048*/ 	.word	0x000003e0


	//   ....[4]....
        /*004c*/ 	.word	0x00000440


	//----- nvinfo : EIATTR_CRS_STACK_SIZE
	.align		4
.L_25:
        /*0050*/ 	.byte	0x04, 0x1e
        /*0052*/ 	.short	(.L_27 - .L_26)
.L_26:
        /*0054*/ 	.word	0x00000000


	//----- nvinfo : EIATTR_CBANK_PARAM_SIZE
	.align		4
.L_27:
        /*0058*/ 	.byte	0x03, 0x19
        /*005a*/ 	.short	0x000c


	//----- nvinfo : EIATTR_PARAM_CBANK
	.align		4
        /*005c*/ 	.byte	0x04, 0x0a
        /*005e*/ 	.short	(.L_29 - .L_28)
	.align		4
.L_28:
        /*0060*/ 	.word	index@(.nv.constant0._Z16init_matrix_zeroPii)
        /*0064*/ 	.short	0x0380
        /*0066*/ 	.short	0x000c


	//----- nvinfo : EIATTR_SW_WAR
	.align		4
.L_29:
        /*0068*/ 	.byte	0x04, 0x36
        /*006a*/ 	.short	(.L_31 - .L_30)
.L_30:
        /*006c*/ 	.word	0x00000008
.L_31:


//--------------------- .nv.info._Z11init_matrixPii --------------------------
	.section	.nv.info._Z11init_matrixPii,"",@"SHT_CUDA_INFO"
	.sectionflags	@""
	.align	4


	//----- nvinfo : EIATTR_CUDA_API_VERSION
	.align		4
        /*0000*/ 	.byte	0x04, 0x37
        /*0002*/ 	.short	(.L_33 - .L_32)
.L_32:
        /*0004*/ 	.word	0x00000082


	//----- nvinfo : EIATTR_KPARAM_INFO
	.align		4
.L_33:
        /*0008*/ 	.byte	0x04, 0x17
        /*000a*/ 	.short	(.L_35 - .L_34)
.L_34:
        /*000c*/ 	.word	0x00000000
        /*0010*/ 	.short	0x0001
        /*0012*/ 	.short	0x0008
        /*0014*/ 	.byte	0x00, 0xf0, 0x11, 0x00


	//----- nvinfo : EIATTR_KPARAM_INFO
	.align		4
.L_35:
        /*0018*/ 	.byte	0x04, 0x17
        /*001a*/ 	.short	(.L_37 - .L_36)
.L_36:
        /*001c*/ 	.word	0x00000000
        /*0020*/ 	.short	0x0000
        /*0022*/ 	.short	0x0000
        /*0024*/ 	.byte	0x00, 0xf5, 0x21, 0x00


	//----- nvinfo : EIATTR_SPARSE_MMA_MASK
	.align		4
.L_37:
        /*0028*/ 	.byte	0x03, 0x50
        /*002a*/ 	.short	0x0000


	//----- nvinfo : EIATTR_MAXREG_COUNT
	.align		4
        /*002c*/ 	.byte	0x03, 0x1b
        /*002e*/ 	.short	0x00ff


	//----- nvinfo : EIATTR_MERCURY_ISA_VERSION
	.align		4
        /*0030*/ 	.byte	0x03, 0x5f
        /*0032*/ 	.short	0x0101


	//----- nvinfo : EIATTR_VRC_CTA_INIT_COUNT
	.align		4
        /*0034*/ 	.byte	0x02, 0x4a
	.zero		1
	.zero		1


	//----- nvinfo : EIATTR_EXIT_INSTR_OFFSETS
	.align		4
        /*0038*/ 	.byte	0x04, 0x1c
        /*003a*/ 	.short	(.L_39 - .L_38)


	//   ....[0]....
.L_38:
        /*003c*/ 	.word	0x00000090


	//   ....[1]....
        /*0040*/ 	.word	0x000002d0


	//   ....[2]....
        /*0044*/ 	.word	0x000003f0


	//   ....[3]....
        /*0048*/ 	.word	0x00000490


	//   ....[4]....
        /*004c*/ 	.word	0x000004f0


	//----- nvinfo : EIATTR_CRS_STACK_SIZE
	.align		4
.L_39:
        /*0050*/ 	.byte	0x04, 0x1e
        /*0052*/ 	.short	(.L_41 - .L_40)
.L_40:
        /*0054*/ 	.word	0x00000000


	//----- nvinfo : EIATTR_CBANK_PARAM_SIZE
	.align		4
.L_41:
        /*0058*/ 	.byte	0x03, 0x19
        /*005a*/ 	.short	0x000c


	//----- nvinfo : EIATTR_PARAM_CBANK
	.align		4
        /*005c*/ 	.byte	0x04, 0x0a
        /*005e*/ 	.short	(.L_43 - .L_42)
	.align		4
.L_42:
        /*0060*/ 	.word	index@(.nv.constant0._Z11init_matrixPii)
        /*0064*/ 	.short	0x0380
        /*0066*/ 	.short	0x000c


	//----- nvinfo : EIATTR_SW_WAR
	.align		4
.L_43:
        /*0068*/ 	.byte	0x04, 0x36
        /*006a*/ 	.short	(.L_45 - .L_44)
.L_44:
        /*006c*/ 	.word	0x00000008
.L_45:


//--------------------- .nv.info._Z16transpose_matrixPiS_ --------------------------
	.section	.nv.info._Z16transpose_matrixPiS_,"",@"SHT_CUDA_INFO"
	.sectionflags	@""
	.align	4


	//----- nvinfo : EIATTR_CUDA_API_VERSION
	.align		4
        /*0000*/ 	.byte	0x04, 0x37
        /*0002*/ 	.short	(.L_47 - .L_46)
.L_46:
        /*0004*/ 	.word	0x00000082


	//----- nvinfo : EIATTR_KPARAM_INFO
	.align		4
.L_47:
        /*0008*/ 	.byte	0x04, 0x17
        /*000a*/ 	.short	(.L_49 - .L_48)
.L_48:
        /*000c*/ 	.word	0x00000000
        /*0010*/ 	.short	0x0001
        /*0012*/ 	.short	0x0008
        /*0014*/ 	.byte	0x00, 0xf5, 0x21, 0x00


	//----- nvinfo : EIATTR_KPARAM_INFO
	.align		4
.L_49:
        /*0018*/ 	.byte	0x04, 0x17
        /*001a*/ 	.short	(.L_51 - .L_50)
.L_50:
        /*001c*/ 	.word	0x00000000
        /*0020*/ 	.short	0x0000
        /*0022*/ 	.short	0x0000
        /*0024*/ 	.byte	0x00, 0xf5, 0x21, 0x00


	//----- nvinfo : EIATTR_SPARSE_MMA_MASK
	.align		4
.L_51:
        /*0028*/ 	.byte	0x03, 0x50
        /*002a*/ 	.short	0x0000


	//----- nvinfo : EIATTR_MAXREG_COUNT
	.align		4
        /*002c*/ 	.byte	0x03, 0x1b
        /*002e*/ 	.short	0x00ff


	//----- nvinfo : EIATTR_NUM_BARRIERS
	.align		4
        /*0030*/ 	.byte	0x02, 0x4c
        /*0032*/ 	.byte	0x01
	.zero		1


	//----- nvinfo : EIATTR_MERCURY_ISA_VERSION
	.align		4
        /*0034*/ 	.byte	0x03, 0x5f
        /*0036*/ 	.short	0x0101


	//----- nvinfo : EIATTR_VRC_CTA_INIT_COUNT
	.align		4
        /*0038*/ 	.byte	0x02, 0x4a
	.zero		1
	.zero		1


	//----- nvinfo : EIATTR_EXIT_INSTR_OFFSETS
	.align		4
        /*003c*/ 	.byte	0x04, 0x1c
        /*003e*/ 	.short	(.L_53 - .L_52)


	//   ....[0]....
.L_52:
        /*0040*/ 	.word	0x000002d0


	//   ....[1]....
        /*0044*/ 	.word	0x000004e0


	//----- nvinfo : EIATTR_CRS_STACK_SIZE
	.align		4
.L_53:
        /*0048*/ 	.byte	0x04, 0x1e
        /*004a*/ 	.short	(.L_55 - .L_54)
.L_54:
        /*004c*/ 	.word	0x00000000


	//----- nvinfo : EIATTR_CBANK_PARAM_SIZE
	.align		4
.L_55:
        /*0050*/ 	.byte	0x03, 0x19
        /*0052*/ 	.short	0x0010


	//----- nvinfo : EIATTR_PARAM_CBANK
	.align		4
        /*0054*/ 	.byte	0x04, 0x0a
        /*0056*/ 	.short	(.L_57 - .L_56)
	.align		4
.L_56:
        /*0058*/ 	.word	index@(.nv.constant0._Z16transpose_matrixPiS_)
        /*005c*/ 	.short	0x0380
        /*005e*/ 	.short	0x0010


	//----- nvinfo : EIATTR_SW_WAR
	.align		4
.L_57:
        /*0060*/ 	.byte	0x04, 0x36
        /*0062*/ 	.short	(.L_59 - .L_58)
.L_58:
        /*0064*/ 	.word	0x00000008
.L_59:


//--------------------- .nv.callgraph             --------------------------
	.section	.nv.callgraph,"",@"SHT_CUDA_CALLGRAPH"
	.align	4
	.sectionentsize	8
	.align		4
        /*0000*/ 	.word	0x00000000
	.align		4
        /*0004*/ 	.word	0xffffffff
	.align		4
        /*0008*/ 	.word	0x00000000
	.align		4
        /*000c*/ 	.word	0xfffffffe
	.align		4
        /*0010*/ 	.word	0x00000000
	.align		4
        /*0014*/ 	.word	0xfffffffd
	.align		4
        /*0018*/ 	.word	0x00000000
	.align		4
        /*001c*/ 	.word	0xfffffffc


//--------------------- .text._Z16init_matrix_zeroPii --------------------------
	.section	.text._Z16init_matrix_zeroPii,"ax",@progbits
	.align	128
        .global         _Z16init_matrix_zeroPii
        .type           _Z16init_matrix_zeroPii,@function
        .size           _Z16init_matrix_zeroPii,(.L_x_19 - _Z16init_matrix_zeroPii)
        .other          _Z16init_matrix_zeroPii,@"STO_CUDA_ENTRY STV_DEFAULT"
_Z16init_matrix_zeroPii:
.text._Z16init_matrix_zeroPii:
[----:B------:R-:W-:Y:S01]  /*0000*/  LDC R1, c[0x0][0x37c] ;  /* 0x0000df00ff017b82 */ /* 0x000fe20000000800 */
[----:B------:R-:W0:Y:S01]  /*0010*/  S2R R0, SR_TID.X ;  /* 0x0000000000007919 */ /* 0x000e220000002100 */
[----:B------:R-:W1:Y:S01]  /*0020*/  LDCU UR4, c[0x0][0x388] ;  /* 0x00007100ff0477ac */ /* 0x000e620008000800 */
[----:B0-----:R-:W-:-:S04]  /*0030*/  IMAD R0, R0, 0x5a, RZ ;  /* 0x0000005a00007824 */ /* 0x001fc800078e02ff */
[C---:B------:R-:W-:Y:S01]  /*0040*/  VIADD R2, R0.reuse, 0x5a ;  /* 0x0000005a00027836 */ /* 0x040fe20000000000 */
[----:B-1----:R-:W-:-:S04]  /*0050*/  IADD3 R3, PT, PT, -R0, UR4, RZ ;  /* 0x0000000400037c10 */ /* 0x002fc8000fffe1ff */
[----:B------:R-:W-:-:S04]  /*0060*/  ISETP.GT.AND P0, PT, R2, UR4, PT ;  /* 0x0000000402007c0c */ /* 0x000fc8000bf04270 */
[----:B------:R-:W-:-:S04]  /*0070*/  SEL R6, R3, 0x5a, P0 ;  /* 0x0000005a03067807 */ /* 0x000fc80000000000 */
[----:B------:R-:W-:-:S13]  /*0080*/  ISETP.GE.AND P0, PT, R6, 0x1, PT ;  /* 0x000000010600780c */ /* 0x000fda0003f06270 */
[----:B------:R-:W-:Y:S05]  /*0090*/  @!P0 EXIT ;  /* 0x000000000000894d */ /* 0x000fea0003800000 */
[----:B------:R-:W0:Y:S01]  /*00a0*/  S2R R5, SR_CTAID.X ;  /* 0x0000000000057919 */ /* 0x000e220000002500 */
[----:B------:R-:W-:Y:S01]  /*00b0*/  VIMNMX R3, PT, PT, R2, UR4, PT ;  /* 0x0000000402037c48 */ /* 0x000fe2000bfe0100 */
[----:B------:R-:W1:Y:S01]  /*00c0*/  LDCU.64 UR4, c[0x0][0x358] ;  /* 0x00006b00ff0477ac */ /* 0x000e620008000a00 */
[----:B------:R-:W-:Y:S01]  /*00d0*/  LOP3.LUT R10, R6, 0x7, RZ, 0xc0, !PT ;  /* 0x00000007060a7812 */ /* 0x000fe200078ec0ff */
[----:B------:R-:W-:Y:S01]  /*00e0*/  BSSY.RECONVERGENT B0, `(.L_x_0) ;  /* 0x000001a000007945 */ /* 0x000fe20003800200 */
[----:B------:R-:W-:Y:S02]  /*00f0*/  IMAD.MOV.U32 R7, RZ, RZ, RZ ;  /* 0x000000ffff077224 */ /* 0x000fe400078e00ff */
[----:B------:R-:W-:Y:S01]  /*0100*/  IMAD.IADD R3, R0, 0x1, -R3 ;  /* 0x0000000100037824 */ /* 0x000fe200078e0a03 */
[----:B------:R-:W-:-:S04]  /*0110*/  ISETP.NE.AND P0, PT, R10, RZ, PT ;  /* 0x000000ff0a00720c */ /* 0x000fc80003f05270 */
[----:B------:R-:W-:Y:S01]  /*0120*/  ISETP.GT.U32.AND P1, PT, R3, -0x8, PT ;  /* 0xfffffff80300780c */ /* 0x000fe20003f24070 */
[----:B0-----:R-:W-:-:S12]  /*0130*/  IMAD R0, R5, 0x5a00, R0 ;  /* 0x00005a0005007824 */ /* 0x001fd800078e0200 */
[----:B-1----:R-:W-:Y:S05]  /*0140*/  @P1 BRA `(.L_x_1) ;  /* 0x00000000004c1947 */ /* 0x002fea0003800000 */
[----:B------:R-:W0:Y:S01]  /*0150*/  LDC.64 R4, c[0x0][0x380] ;  /* 0x0000e000ff047b82 */ /* 0x000e220000000a00 */
[----:B------:R-:W-:Y:S01]  /*0160*/  LOP3.LUT R7, R6, 0x7ffffff8, RZ, 0xc0, !PT ;  /* 0x7ffffff806077812 */ /* 0x000fe200078ec0ff */
[----:B------:R-:W-:-:S04]  /*0170*/  IMAD.MOV.U32 R9, RZ, RZ, R0 ;  /* 0x000000ffff097224 */ /* 0x000fc800078e0000 */
[----:B------:R-:W-:Y:S01]  /*0180*/  IMAD.MOV R8, RZ, RZ, -R7 ;  /* 0x000000ffff087224 */ /* 0x000fe200078e0a07 */
[----:B0-----:R-:W-:-:S05]  /*0190*/  IADD3 R4, P1, PT, R4, 0x10, RZ ;  /* 0x0000001004047810 */ /* 0x001fca0007f3e0ff */
[----:B------:R-:W-:-:S08]  /*01a0*/  IMAD.X R5, RZ, RZ, R5, P1 ;  /* 0x000000ffff057224 */ /* 0x000fd000008e0605 */
.L_x_2:
[----:B0-----:R-:W-:Y:S01]  /*01b0*/  IMAD.WIDE R2, R9, 0x4, R4 ;  /* 0x0000000409027825 */ /* 0x001fe200078e0204 */
[----:B------:R-:W-:-:S03]  /*01c0*/  IADD3 R8, PT, PT, R8, 0x8, RZ ;  /* 0x0000000808087810 */ /* 0x000fc60007ffe0ff */
[----:B------:R-:W-:Y:S01]  /*01d0*/  VIADD R9, R9, 0x8 ;  /* 0x0000000809097836 */ /* 0x000fe20000000000 */
[----:B------:R0:W-:Y:S01]  /*01e0*/  STG.E desc[UR4][R2.64+-0x10], RZ ;  /* 0xfffff0ff02007986 */ /* 0x0001e2000c101904 */
[----:B------:R-:W-:-:S03]  /*01f0*/  ISETP.NE.AND P1, PT, R8, RZ, PT ;  /* 0x000000ff0800720c */ /* 0x000fc60003f25270 */
[----:B------:R0:W-:Y:S04]  /*0200*/  STG.E desc[UR4][R2.64+-0xc], RZ ;  /* 0xfffff4ff02007986 */ /* 0x0001e8000c101904 */
[----:B------:R0:W-:Y:S04]  /*0210*/  STG.E desc[UR4][R2.64+-0x8], RZ ;  /* 0xfffff8ff02007986 */ /* 0x0001e8000c101904 */
[----:B------:R0:W-:Y:S04]  /*0220*/  STG.E desc[UR4][R2.64+-0x4], RZ ;  /* 0xfffffcff02007986 */ /* 0x0001e8000c101904 */
[----:B------:R0:W-:Y:S04]  /*0230*/  STG.E desc[UR4][R2.64], RZ ;  /* 0x000000ff02007986 */ /* 0x0001e8000c101904 */
[----:B------:R0:W-:Y:S04]  /*0240*/  STG.E desc[UR4][R2.64+0x4], RZ ;  /* 0x000004ff02007986 */ /* 0x0001e8000c101904 */
[----:B------:R0:W-:Y:S04]  /*0250*/  STG.E desc[UR4][R2.64+0x8], RZ ;  /* 0x000008ff02007986 */ /* 0x0001e8000c101904 */
[----:B------:R0:W-:Y:S01]  /*0260*/  STG.E desc[UR4][R2.64+0xc], RZ ;  /* 0x00000cff02007986 */ /* 0x0001e2000c101904 */
[----:B------:R-:W-:Y:S05]  /*0270*/  @P1 BRA `(.L_x_2) ;  /* 0xfffffffc00cc1947 */ /* 0x000fea000383ffff */
.L_x_1:
[----:B------:R-:W-:Y:S05]  /*0280*/  BSYNC.RECONVERGENT B0 ;  /* 0x0000000000007941 */ /* 0x000fea0003800200 */
.L_x_0:
[----:B------:R-:W-:Y:S05]  /*0290*/  @!P0 EXIT ;  /* 0x000000000000894d */ /* 0x000fea0003800000 */
[----:B------:R-:W-:Y:S02]  /*02a0*/  ISETP.GE.U32.AND P0, PT, R10, 0x4, PT ;  /* 0x000000040a00780c */ /* 0x000fe40003f06070 */
[----:B------:R-:W-:-:S04]  /*02b0*/  LOP3.LUT R4, R6, 0x3, RZ, 0xc0, !PT ;  /* 0x0000000306047812 */ /* 0x000fc800078ec0ff */
[----:B------:R-:W-:-:S07]  /*02c0*/  ISETP.NE.AND P1, PT, R4, RZ, PT ;  /* 0x000000ff0400720c */ /* 0x000fce0003f25270 */
[----:B0-----:R-:W0:Y:S01]  /*02d0*/  @P0 LDC.64 R2, c[0x0][0x380] ;  /* 0x0000e000ff020b82 */ /* 0x001e220000000a00 */
[----:B------:R-:W-:-:S04]  /*02e0*/  @P0 IMAD.IADD R5, R0, 0x1, R7 ;  /* 0x0000000100050824 */ /* 0x000fc800078e0207 */
[----:B0-----:R-:W-:-:S05]  /*02f0*/  @P0 IMAD.WIDE R2, R5, 0x4, R2 ;  /* 0x0000000405020825 */ /* 0x001fca00078e0202 */
[----:B------:R0:W-:Y:S04]  /*0300*/  @P0 STG.E desc[UR4][R2.64], RZ ;  /* 0x000000ff02000986 */ /* 0x0001e8000c101904 */
[----:B------:R0:W-:Y:S04]  /*0310*/  @P0 STG.E desc[UR4][R2.64+0x4], RZ ;  /* 0x000004ff02000986 */ /* 0x0001e8000c101904 */
[----:B------:R0:W-:Y:S04]  /*0320*/  @P0 STG.E desc[UR4][R2.64+0x8], RZ ;  /* 0x000008ff02000986 */ /* 0x0001e8000c101904 */
[----:B------:R0:W-:Y:S01]  /*0330*/  @P0 STG.E desc[UR4][R2.64+0xc], RZ ;  /* 0x00000cff02000986 */ /* 0x0001e2000c101904 */
[----:B------:R-:W-:Y:S05]  /*0340*/  @!P1 EXIT ;  /* 0x000000000000994d */ /* 0x000fea0003800000 */
[----:B------:R-:W-:Y:S01]  /*0350*/  ISETP.NE.AND P1, PT, R4, 0x1, PT ;  /* 0x000000010400780c */ /* 0x000fe20003f25270 */
[----:B------:R-:W-:Y:S01]  /*0360*/  @P0 VIADD R7, R7, 0x4 ;  /* 0x0000000407070836 */ /* 0x000fe20000000000 */
[----:B------:R-:W-:-:S04]  /*0370*/  LOP3.LUT R6, R6, 0x1, RZ, 0xc0, !PT ;  /* 0x0000000106067812 */ /* 0x000fc800078ec0ff */
[----:B------:R-:W-:-:S07]  /*0380*/  ISETP.NE.U32.AND P0, PT, R6, 0x1, PT ;  /* 0x000000010600780c */ /* 0x000fce0003f05070 */
[----:B0-----:R-:W0:Y:S01]  /*0390*/  @P1 LDC.64 R2, c[0x0][0x380] ;  /* 0x0000e000ff021b82 */ /* 0x001e220000000a00 */
[----:B------:R-:W-:-:S05]  /*03a0*/  @P1 IADD3 R5, PT, PT, R0, R7, RZ ;  /* 0x0000000700051210 */ /* 0x000fca0007ffe0ff */
[----:B0-----:R-:W-:-:S05]  /*03b0*/  @P1 IMAD.WIDE R2, R5, 0x4, R2 ;  /* 0x0000000405021825 */ /* 0x001fca00078e0202 */
[----:B------:R0:W-:Y:S04]  /*03c0*/  @P1 STG.E desc[UR4][R2.64], RZ ;  /* 0x000000ff02001986 */ /* 0x0001e8000c101904 */
[----:B------:R0:W-:Y:S01]  /*03d0*/  @P1 STG.E desc[UR4][R2.64+0x4], RZ ;  /* 0x000004ff02001986 */ /* 0x0001e2000c101904 */
[----:B------:R-:W-:Y:S05]  /*03e0*/  @P0 EXIT ;  /* 0x000000000000094d */ /* 0x000fea0003800000 */
[----:B0-----:R-:W0:Y:S01]  /*03f0*/  LDC.64 R2, c[0x0][0x380] ;  /* 0x0000e000ff027b82 */ /* 0x001e220000000a00 */
[----:B------:R-:W-:-:S04]  /*0400*/  @P1 VIADD R7, R7, 0x2 ;  /* 0x0000000207071836 */ /* 0x000fc80000000000 */
[----:B------:R-:W-:-:S04]  /*0410*/  IMAD.IADD R7, R0, 0x1, R7 ;  /* 0x0000000100077824 */ /* 0x000fc800078e0207 */
[----:B0-----:R-:W-:-:S05]  /*0420*/  IMAD.WIDE R2, R7, 0x4, R2 ;  /* 0x0000000407027825 */ /* 0x001fca00078e0202 */
[----:B------:R-:W-:Y:S01]  /*0430*/  STG.E desc[UR4][R2.64], RZ ;  /* 0x000000ff02007986 */ /* 0x000fe2000c101904 */
[----:B------:R-:W-:Y:S05]  /*0440*/  EXIT ;  /* 0x000000000000794d */ /* 0x000fea0003800000 */
.L_x_3:
[----:B------:R-:W-:-:S00]  /*0450*/  BRA `(.L_x_3) ;  /* 0xfffffffc00fc7947 */ /* 0x000fc0000383ffff */
[----:B------:R-:W-:-:S00]  /*0460*/  NOP ;  /* 0x0000000000007918 */ /* 0x000fc00000000000 */
        /* <DEDUP_REMOVED lines=9> */
.L_x_19:


//--------------------- .text._Z11init_matrixPii  --------------------------
	.section	.text._Z11init_matrixPii,"ax",@progbits
	.align	128
        .global         _Z11init_matrixPii
        .type           _Z11init_matrixPii,@function
        .size           _Z11init_matrixPii,(.L_x_20 - _Z11init_matrixPii)
        .other          _Z11init_matrixPii,@"STO_CUDA_ENTRY STV_DEFAULT"
_Z11init_matrixPii:
.text._Z11init_matrixPii:
        /* <DEDUP_REMOVED lines=14> */
[----:B------:R-:W-:Y:S02]  /*00e0*/  BSSY.RECONVERGENT B0, `(.L_x_4) ;  /* 0x000001e000007945 */ /* 0x000fe40003800200 */
[----:B------:R-:W-:Y:S01]  /*00f0*/  IMAD.IADD R3, R2, 0x1, -R3 ;  /* 0x0000000102037824 */ /* 0x000fe200078e0a03 */
[----:B------:R-:W-:-:S04]  /*0100*/  ISETP.NE.AND P0, PT, R10, RZ, PT ;  /* 0x000000ff0a00720c */ /* 0x000fc80003f05270 */
[----:B------:R-:W-:Y:S01]  /*0110*/  ISETP.GT.U32.AND P1, PT, R3, -0x8, PT ;  /* 0xfffffff80300780c */ /* 0x000fe20003f24070 */
[----:B------:R-:W-:Y:S02]  /*0120*/  IMAD.MOV.U32 R3, RZ, RZ, RZ ;  /* 0x000000ffff037224 */ /* 0x000fe400078e00ff */
[----:B0-----:R-:W-:-:S10]  /*0130*/  IMAD R2, R5, 0x5a00, R2 ;  /* 0x00005a0005027824 */ /* 0x001fd400078e0202 */
[----:B-1----:R-:W-:Y:S05]  /*0140*/  @P1 BRA `(.L_x_5) ;  /* 0x00000000005c1947 */ /* 0x002fea0003800000 */
[----:B------:R-:W0:Y:S01]  /*0150*/  LDC.64 R4, c[0x0][0x380] ;  /* 0x0000e000ff047b82 */ /* 0x000e220000000a00 */
[----:B------:R-:W-:Y:S01]  /*0160*/  HFMA2 R8, -RZ, RZ, 0, 0 ;  /* 0x00000000ff087431 */ /* 0x000fe200000001ff */
[----:B------:R-:W-:-:S07]  /*0170*/  LOP3.LUT R3, R0, 0x7ffffff8, RZ, 0xc0, !PT ;  /* 0x7ffffff800037812 */ /* 0x000fce00078ec0ff */
.L_x_6:
[----:B-1----:R-:W-:Y:S01]  /*0180*/  IMAD.IADD R9, R2, 0x1, R8 ;  /* 0x0000000102097824 */ /* 0x002fe200078e0208 */
[----:B------:R-:W-:-:S03]  /*0190*/  IADD3 R8, PT, PT, R8, 0x8, RZ ;  /* 0x0000000808087810 */ /* 0x000fc60007ffe0ff */
[C---:B------:R-:W-:Y:S01]  /*01a0*/  VIADD R11, R9.reuse, 0x1 ;  /* 0x00000001090b7836 */ /* 0x040fe20000000000 */
[C---:B------:R-:W-:Y:S01]  /*01b0*/  IADD3 R13, PT, PT, R9.reuse, 0x2, RZ ;  /* 0x00000002090d7810 */ /* 0x040fe20007ffe0ff */
[C---:B0-----:R-:W-:Y:S01]  /*01c0*/  IMAD.WIDE R6, R9.reuse, 0x4, R4 ;  /* 0x0000000409067825 */ /* 0x041fe200078e0204 */
[C---:B------:R-:W-:Y:S02]  /*01d0*/  IADD3 R19, PT, PT, R9.reuse, 0x5, RZ ;  /* 0x0000000509137810 */ /* 0x040fe40007ffe0ff */
[----:B------:R-:W-:Y:S01]  /*01e0*/  ISETP.NE.AND P1, PT, R8, R3, PT ;  /* 0x000000030800720c */ /* 0x000fe20003f25270 */
[C---:B------:R-:W-:Y:S01]  /*01f0*/  VIADD R15, R9.reuse, 0x3 ;  /* 0x00000003090f7836 */ /* 0x040fe20000000000 */
[----:B------:R1:W-:Y:S01]  /*0200*/  STG.E desc[UR4][R6.64+0x4], R11 ;  /* 0x0000040b06007986 */ /* 0x0003e2000c101904 */
[C---:B------:R-:W-:Y:S02]  /*0210*/  VIADD R17, R9.reuse, 0x4 ;  /* 0x0000000409117836 */ /* 0x040fe40000000000 */
[C---:B------:R-:W-:Y:S01]  /*0220*/  VIADD R21, R9.reuse, 0x6 ;  /* 0x0000000609157836 */ /* 0x040fe20000000000 */
[----:B------:R1:W-:Y:S01]  /*0230*/  STG.E desc[UR4][R6.64+0x8], R13 ;  /* 0x0000080d06007986 */ /* 0x0003e2000c101904 */
[----:B------:R-:W-:-:S03]  /*0240*/  VIADD R23, R9, 0x7 ;  /* 0x0000000709177836 */ /* 0x000fc60000000000 */
[----:B------:R1:W-:Y:S04]  /*0250*/  STG.E desc[UR4][R6.64], R9 ;  /* 0x0000000906007986 */ /* 0x0003e8000c101904 */
[----:B------:R1:W-:Y:S04]  /*0260*/  STG.E desc[UR4][R6.64+0xc], R15 ;  /* 0x00000c0f06007986 */ /* 0x0003e8000c101904 */
[----:B------:R1:W-:Y:S04]  /*0270*/  STG.E desc[UR4][R6.64+0x10], R17 ;  /* 0x0000101106007986 */ /* 0x0003e8000c101904 */
[----:B------:R1:W-:Y:S04]  /*0280*/  STG.E desc[UR4][R6.64+0x14], R19 ;  /* 0x0000141306007986 */ /* 0x0003e8000c101904 */
[----:B------:R1:W-:Y:S04]  /*0290*/  STG.E desc[UR4][R6.64+0x18], R21 ;  /* 0x0000181506007986 */ /* 0x0003e8000c101904 */
[----:B------:R1:W-:Y:S01]  /*02a0*/  STG.E desc[UR4][R6.64+0x1c], R23 ;  /* 0x00001c1706007986 */ /* 0x0003e2000c101904 */
[----:B------:R-:W-:Y:S05]  /*02b0*/  @P1 BRA `(.L_x_6) ;  /* 0xfffffffc00b01947 */ /* 0x000fea000383ffff */
.L_x_5:
[----:B------:R-:W-:Y:S05]  /*02c0*/  BSYNC.RECONVERGENT B0 ;  /* 0x0000000000007941 */ /* 0x000fea0003800200 */
.L_x_4:
[----:B------:R-:W-:Y:S05]  /*02d0*/  @!P0 EXIT ;  /* 0x000000000000894d */ /* 0x000fea0003800000 */
[----:B------:R-:W-:Y:S01]  /*02e0*/  ISETP.GE.U32.AND P0, PT, R10, 0x4, PT ;  /* 0x000000040a00780c */ /* 0x000fe20003f06070 */
[----:B------:R-:W-:Y:S01]  /*02f0*/  BSSY.RECONVERGENT B0, `(.L_x_7) ;  /* 0x000000f000007945 */ /* 0x000fe20003800200 */
[----:B-1----:R-:W-:-:S04]  /*0300*/  LOP3.LUT R6, R0, 0x3, RZ, 0xc0, !PT ;  /* 0x0000000300067812 */ /* 0x002fc800078ec0ff */
[----:B------:R-:W-:-:S07]  /*0310*/  ISETP.NE.AND P1, PT, R6, RZ, PT ;  /* 0x000000ff0600720c */ /* 0x000fce0003f25270 */
[----:B------:R-:W-:Y:S06]  /*0320*/  @!P0 BRA `(.L_x_8) ;  /* 0x00000000002c8947 */ /* 0x000fec0003800000 */
[----:B------:R-:W0:Y:S01]  /*0330*/  LDC.64 R4, c[0x0][0x380] ;  /* 0x0000e000ff047b82 */ /* 0x000e220000000a00 */
[----:B------:R-:W-:Y:S02]  /*0340*/  IMAD.IADD R7, R2, 0x1, R3 ;  /* 0x0000000102077824 */ /* 0x000fe400078e0203 */
[----:B------:R-:W-:Y:S02]  /*0350*/  VIADD R3, R3, 0x4 ;  /* 0x0000000403037836 */ /* 0x000fe40000000000 */
[C---:B------:R-:W-:Y:S01]  /*0360*/  VIADD R9, R7.reuse, 0x1 ;  /* 0x0000000107097836 */ /* 0x040fe20000000000 */
[C---:B------:R-:W-:Y:S01]  /*0370*/  IADD3 R11, PT, PT, R7.reuse, 0x2, RZ ;  /* 0x00000002070b7810 */ /* 0x040fe20007ffe0ff */
[C---:B------:R-:W-:Y:S02]  /*0380*/  VIADD R13, R7.reuse, 0x3 ;  /* 0x00000003070d7836 */ /* 0x040fe40000000000 */
[----:B0-----:R-:W-:-:S05]  /*0390*/  IMAD.WIDE R4, R7, 0x4, R4 ;  /* 0x0000000407047825 */ /* 0x001fca00078e0204 */
[----:B------:R0:W-:Y:S04]  /*03a0*/  STG.E desc[UR4][R4.64], R7 ;  /* 0x0000000704007986 */ /* 0x0001e8000c101904 */
[----:B------:R0:W-:Y:S04]  /*03b0*/  STG.E desc[UR4][R4.64+0x4], R9 ;  /* 0x0000040904007986 */ /* 0x0001e8000c101904 */
[----:B------:R0:W-:Y:S04]  /*03c0*/  STG.E desc[UR4][R4.64+0x8], R11 ;  /* 0x0000080b04007986 */ /* 0x0001e8000c101904 */
[----:B------:R0:W-:Y:S02]  /*03d0*/  STG.E desc[UR4][R4.64+0xc], R13 ;  /* 0x00000c0d04007986 */ /* 0x0001e4000c101904 */
.L_x_8:
[----:B------:R-:W-:Y:S05]  /*03e0*/  BSYNC.RECONVERGENT B0 ;  /* 0x0000000000007941 */ /* 0x000fea0003800200 */
.L_x_7:
[----:B------:R-:W-:Y:S05]  /*03f0*/  @!P1 EXIT ;  /* 0x000000000000994d */ /* 0x000fea0003800000 */
[----:B------:R-:W-:Y:S02]  /*0400*/  ISETP.NE.AND P0, PT, R6, 0x1, PT ;  /* 0x000000010600780c */ /* 0x000fe40003f05270 */
[----:B------:R-:W-:-:S04]  /*0410*/  LOP3.LUT R0, R0, 0x1, RZ, 0xc0, !PT ;  /* 0x0000000100007812 */ /* 0x000fc800078ec0ff */
[----:B------:R-:W-:-:S07]  /*0420*/  ISETP.NE.U32.AND P1, PT, R0, 0x1, PT ;  /* 0x000000010000780c */ /* 0x000fce0003f25070 */
[----:B0-----:R-:W0:Y:S01]  /*0430*/  @P0 LDC.64 R4, c[0x0][0x380] ;  /* 0x0000e000ff040b82 */ /* 0x001e220000000a00 */
[----:B------:R-:W-:-:S05]  /*0440*/  @P0 IADD3 R7, PT, PT, R2, R3, RZ ;  /* 0x0000000302070210 */ /* 0x000fca0007ffe0ff */
[C---:B------:R-:W-:Y:S02]  /*0450*/  @P0 VIADD R9, R7.reuse, 0x1 ;  /* 0x0000000107090836 */ /* 0x040fe40000000000 */
[----:B0-----:R-:W-:-:S05]  /*0460*/  @P0 IMAD.WIDE R4, R7, 0x4, R4 ;  /* 0x0000000407040825 */ /* 0x001fca00078e0204 */
[----:B------:R0:W-:Y:S04]  /*0470*/  @P0 STG.E desc[UR4][R4.64], R7 ;  /* 0x0000000704000986 */ /* 0x0001e8000c101904 */
[----:B------:R0:W-:Y:S01]  /*0480*/  @P0 STG.E desc[UR4][R4.64+0x4], R9 ;  /* 0x0000040904000986 */ /* 0x0001e2000c101904 */
[----:B------:R-:W-:Y:S05]  /*0490*/  @P1 EXIT ;  /* 0x000000000000194d */ /* 0x000fea0003800000 */
[----:B0-----:R-:W0:Y:S01]  /*04a0*/  LDC.64 R4, c[0x0][0x380] ;  /* 0x0000e000ff047b82 */ /* 0x001e220000000a00 */
[----:B------:R-:W-:-:S05]  /*04b0*/  @P0 VIADD R3, R3, 0x2 ;  /* 0x0000000203030836 */ /* 0x000fca0000000000 */
[----:B------:R-:W-:-:S05]  /*04c0*/  IADD3 R7, PT, PT, R2, R3, RZ ;  /* 0x0000000302077210 */ /* 0x000fca0007ffe0ff */
[----:B0-----:R-:W-:-:S05]  /*04d0*/  IMAD.WIDE R2, R7, 0x4, R4 ;  /* 0x0000000407027825 */ /* 0x001fca00078e0204 */
[----:B------:R-:W-:Y:S01]  /*04e0*/  STG.E desc[UR4][R2.64], R7 ;  /* 0x0000000702007986 */ /* 0x000fe2000c101904 */
[----:B------:R-:W-:Y:S05]  /*04f0*/  EXIT ;  /* 0x000000000000794d */ /* 0x000fea0003800000 */
.L_x_9:
        /* <DEDUP_REMOVED lines=16> */
.L_x_20:


//--------------------- .text._Z16transpose_matrixPiS_ --------------------------
	.section	.text._Z16transpose_matrixPiS_,"ax",@progbits
	.align	128
        .global         _Z16transpose_matrixPiS_
        .type           _Z16transpose_matrixPiS_,@function
        .size           _Z16transpose_matrixPiS_,(.L_x_21 - _Z16transpose_matrixPiS_)
        .other          _Z16transpose_matrixPiS_,@"STO_CUDA_ENTRY STV_DEFAULT"
_Z16transpose_matrixPiS_:
.text._Z16transpose_matrixPiS_:
[----:B------:R-:W-:Y:S01]  /*0000*/  LDC R1, c[0x0][0x37c] ;  /* 0x0000df00ff017b82 */ /* 0x000fe20000000800 */
[----:B------:R-:W0:Y:S01]  /*0010*/  S2R R0, SR_TID.X ;  /* 0x0000000000007919 */ /* 0x000e220000002100 */
[----:B------:R-:W1:Y:S01]  /*0020*/  LDCU.64 UR4, c[0x0][0x358] ;  /* 0x00006b00ff0477ac */ /* 0x000e620008000a00 */
[----:B------:R-:W-:Y:S01]  /*0030*/  BSSY.RECONVERGENT B0, `(.L_x_10) ;  /* 0x0000027000007945 */ /* 0x000fe20003800200 */
[----:B------:R-:W2:Y:S01]  /*0040*/  S2R R5, SR_CTAID.Y ;  /* 0x0000000000057919 */ /* 0x000ea20000002600 */
[----:B------:R-:W3:Y:S01]  /*0050*/  S2R R9, SR_CTAID.X ;  /* 0x0000000000097919 */ /* 0x000ee20000002500 */
[----:B------:R-:W4:Y:S01]  /*0060*/  S2R R7, SR_TID.Y ;  /* 0x0000000000077919 */ /* 0x000f220000002200 */
[----:B0-----:R-:W-:-:S13]  /*0070*/  ISETP.GT.U32.AND P0, PT, R0, 0x2f, PT ;  /* 0x0000002f0000780c */ /* 0x001fda0003f04070 */
[----:B-1234-:R-:W-:Y:S05]  /*0080*/  @P0 BRA `(.L_x_11) ;  /* 0x0000000000840947 */ /* 0x01efea0003800000 */
[----:B------:R-:W0:Y:S01]  /*0090*/  S2R R11, SR_CgaCtaId ;  /* 0x00000000000b7919 */ /* 0x000e220000008800 */
[----:B------:R-:W1:Y:S01]  /*00a0*/  LDC.64 R2, c[0x0][0x380] ;  /* 0x0000e000ff027b82 */ /* 0x000e620000000a00 */
[--C-:B------:R-:W-:Y:S01]  /*00b0*/  IMAD R6, R5, 0x17a00, R0.reuse ;  /* 0x00017a0005067824 */ /* 0x100fe200078e0200 */
[----:B------:R-:W-:Y:S01]  /*00c0*/  MOV R4, 0x400 ;  /* 0x0000040000047802 */ /* 0x000fe20000000f00 */
[C---:B------:R-:W-:Y:S01]  /*00d0*/  IMAD R8, R7.reuse, 0x60, R0 ;  /* 0x0000006007087824 */ /* 0x040fe200078e0200 */
[----:B------:R-:W-:Y:S01]  /*00e0*/  BSSY.RECONVERGENT B1, `(.L_x_12) ;  /* 0x0000010000017945 */ /* 0x000fe20003800200 */
[----:B------:R-:W-:-:S03]  /*00f0*/  IMAD R6, R7, 0xfc0, R6 ;  /* 0x00000fc007067824 */ /* 0x000fc600078e0206 */
[----:B------:R-:W-:Y:S01]  /*0100*/  SHF.L.U32 R15, R8, 0x2, RZ ;  /* 0x00000002080f7819 */ /* 0x000fe200000006ff */
[----:B------:R-:W-:Y:S01]  /*0110*/  IMAD R12, R9, 0x30, R6 ;  /* 0x00000030090c7824 */ /* 0x000fe200078e0206 */
[----:B------:R-:W-:-:S04]  /*0120*/  MOV R8, R0 ;  /* 0x0000000000087202 */ /* 0x000fc80000000f00 */
[----:B------:R-:W-:Y:S02]  /*0130*/  MOV R13, R12 ;  /* 0x0000000c000d7202 */ /* 0x000fe40000000f00 */
[----:B0-----:R-:W-:-:S05]  /*0140*/  LEA R4, R11, R4, 0x18 ;  /* 0x000000040b047211 */ /* 0x001fca00078ec0ff */
[----:B------:R-:W-:-:S07]  /*0150*/  IMAD.IADD R6, R15, 0x1, R4 ;  /* 0x000000010f067824 */ /* 0x000fce00078e0204 */
.L_x_13:
[----:B-1----:R-:W-:-:S06]  /*0160*/  IMAD.WIDE R10, R13, 0x4, R2 ;  /* 0x000000040d0a7825 */ /* 0x002fcc00078e0202 */
[----:B------:R-:W2:Y:S01]  /*0170*/  LDG.E R11, desc[UR4][R10.64] ;  /* 0x000000040a0b7981 */ /* 0x000ea2000c1e1900 */
[C---:B------:R-:W-:Y:S01]  /*0180*/  ISETP.GE.U32.AND P0, PT, R8.reuse, 0x20, PT ;  /* 0x000000200800780c */ /* 0x040fe20003f06070 */
[----:B------:R-:W-:Y:S01]  /*0190*/  VIADD R8, R8, 0x10 ;  /* 0x0000001008087836 */ /* 0x000fe20000000000 */
[----:B------:R-:W-:Y:S01]  /*01a0*/  IADD3 R13, PT, PT, R13, 0x10, RZ ;  /* 0x000000100d0d7810 */ /* 0x000fe20007ffe0ff */
[----:B--2---:R0:W-:Y:S02]  /*01b0*/  STS [R6], R11 ;  /* 0x0000000b06007388 */ /* 0x0041e40000000800 */
[----:B0-----:R-:W-:-:S08]  /*01c0*/  VIADD R6, R6, 0x40 ;  /* 0x0000004006067836 */ /* 0x001fd00000000000 */
[----:B------:R-:W-:Y:S05]  /*01d0*/  @!P0 BRA `(.L_x_13) ;  /* 0xfffffffc00e08947 */ /* 0x000fea000383ffff */
[----:B------:R-:W-:Y:S05]  /*01e0*/  BSYNC.RECONVERGENT B1 ;  /* 0x0000000000017941 */ /* 0x000fea0003800200 */
.L_x_12:
[----:B------:R-:W-:Y:S01]  /*01f0*/  IADD3 R4, PT, PT, R15, 0xc0, R4 ;  /* 0x000000c00f047810 */ /* 0x000fe20007ffe004 */
[----:B------:R-:W-:Y:S01]  /*0200*/  IMAD.MOV.U32 R6, RZ, RZ, R0 ;  /* 0x000000ffff067224 */ /* 0x000fe200078e0000 */
[----:B------:R-:W-:-:S07]  /*0210*/  IADD3 R13, PT, PT, R12, 0x7e0, RZ ;  /* 0x000007e00c0d7810 */ /* 0x000fce0007ffe0ff */
.L_x_14:
[----:B------:R-:W-:-:S06]  /*0220*/  IMAD.WIDE R10, R13, 0x4, R2 ;  /* 0x000000040d0a7825 */ /* 0x000fcc00078e0202 */
[----:B------:R-:W2:Y:S01]  /*0230*/  LDG.E R11, desc[UR4][R10.64] ;  /* 0x000000040a0b7981 */ /* 0x000ea2000c1e1900 */
[C---:B------:R-:W-:Y:S01]  /*0240*/  ISETP.GE.U32.AND P0, PT, R6.reuse, 0x20, PT ;  /* 0x000000200600780c */ /* 0x040fe20003f06070 */
[----:B------:R-:W-:Y:S01]  /*0250*/  VIADD R13, R13, 0x10 ;  /* 0x000000100d0d7836 */ /* 0x000fe20000000000 */
[----:B------:R-:W-:Y:S01]  /*0260*/  IADD3 R6, PT, PT, R6, 0x10, RZ ;  /* 0x0000001006067810 */ /* 0x000fe20007ffe0ff */
[----:B--2---:R0:W-:Y:S02]  /*0270*/  STS [R4], R11 ;  /* 0x0000000b04007388 */ /* 0x0041e40000000800 */
[----:B0-----:R-:W-:-:S08]  /*0280*/  IADD3 R4, PT, PT, R4, 0x40, RZ ;  /* 0x0000004004047810 */ /* 0x001fd00007ffe0ff */
[----:B------:R-:W-:Y:S05]  /*0290*/  @!P0 BRA `(.L_x_14) ;  /* 0xfffffffc00e08947 */ /* 0x000fea000383ffff */
.L_x_11:
[----:B------:R-:W-:Y:S05]  /*02a0*/  BSYNC.RECONVERGENT B0 ;  /* 0x0000000000007941 */ /* 0x000fea0003800200 */
.L_x_10:
[----:B------:R-:W-:Y:S01]  /*02b0*/  BAR.SYNC.DEFER_BLOCKING 0x0 ;  /* 0x0000000000007b1d */ /* 0x000fe20000010000 */
[----:B------:R-:W-:-:S13]  /*02c0*/  ISETP.GT.U32.AND P0, PT, R0, 0x2f, PT ;  /* 0x0000002f0000780c */ /* 0x000fda0003f04070 */
[----:B------:R-:W-:Y:S05]  /*02d0*/  @P0 EXIT ;  /* 0x000000000000094d */ /* 0x000fea0003800000 */
[----:B------:R-:W0:Y:S01]  /*02e0*/  S2R R11, SR_CgaCtaId ;  /* 0x00000000000b7919 */ /* 0x000e220000008800 */
[----:B------:R-:W1:Y:S01]  /*02f0*/  LDC.64 R2, c[0x0][0x388] ;  /* 0x0000e200ff027b82 */ /* 0x000e620000000a00 */
[----:B------:R-:W-:Y:S01]  /*0300*/  IMAD R4, R9, 0x17a00, R0 ;  /* 0x00017a0009047824 */ /* 0x000fe200078e0200 */
[----:B------:R-:W-:Y:S01]  /*0310*/  MOV R6, 0x400 ;  /* 0x0000040000067802 */ /* 0x000fe20000000f00 */
[----:B------:R-:W-:Y:S01]  /*0320*/  BSSY.RECONVERGENT B0, `(.L_x_15) ;  /* 0x0000011000007945 */ /* 0x000fe20003800200 */
[----:B------:R-:W-:Y:S01]  /*0330*/  MOV R8, R0 ;  /* 0x0000000000087202 */ /* 0x000fe20000000f00 */
[----:B------:R-:W-:Y:S02]  /*0340*/  IMAD R4, R7, 0xfc0, R4 ;  /* 0x00000fc007047824 */ /* 0x000fe400078e0204 */
[----:B------:R-:W-:-:S04]  /*0350*/  IMAD R7, R0, 0x18, R7 ;  /* 0x0000001800077824 */ /* 0x000fc800078e0207 */
[----:B------:R-:W-:Y:S01]  /*0360*/  IMAD.SHL.U32 R10, R7, 0x8, RZ ;  /* 0x00000008070a7824 */ /* 0x000fe200078e00ff */
[----:B0-----:R-:W-:Y:S01]  /*0370*/  LEA R13, R11, R6, 0x18 ;  /* 0x000000060b0d7211 */ /* 0x001fe200078ec0ff */
[----:B------:R-:W-:-:S04]  /*0380*/  IMAD R11, R5, 0x30, R4 ;  /* 0x00000030050b7824 */ /* 0x000fc800078e0204 */
[----:B------:R-:W-:Y:S01]  /*0390*/  IMAD.IADD R6, R13, 0x1, R10 ;  /* 0x000000010d067824 */ /* 0x000fe200078e020a */
[----:B------:R-:W-:-:S07]  /*03a0*/  MOV R7, R11 ;  /* 0x0000000b00077202 */ /* 0x000fce0000000f00 */
.L_x_16:
[----:B0-----:R0:W2:Y:S01]  /*03b0*/  LDS R9, [R6] ;  /* 0x0000000006097984 */ /* 0x0010a20000000800 */
[C---:B-1----:R-:W-:Y:S01]  /*03c0*/  IMAD.WIDE R4, R7.reuse, 0x4, R2 ;  /* 0x0000000407047825 */ /* 0x042fe200078e0202 */
[C---:B------:R-:W-:Y:S02]  /*03d0*/  ISETP.GE.U32.AND P0, PT, R8.reuse, 0x20, PT ;  /* 0x000000200800780c */ /* 0x040fe40003f06070 */
[----:B------:R-:W-:Y:S01]  /*03e0*/  IADD3 R7, PT, PT, R7, 0x10, RZ ;  /* 0x0000001007077810 */ /* 0x000fe20007ffe0ff */
[----:B------:R-:W-:Y:S02]  /*03f0*/  VIADD R8, R8, 0x10 ;  /* 0x0000001008087836 */ /* 0x000fe40000000000 */
[----:B0-----:R-:W-:Y:S01]  /*0400*/  VIADD R6, R6, 0xc00 ;  /* 0x00000c0006067836 */ /* 0x001fe20000000000 */
[----:B--2---:R0:W-:Y:S07]  /*0410*/  STG.E desc[UR4][R4.64], R9 ;  /* 0x0000000904007986 */ /* 0x0041ee000c101904 */
[----:B------:R-:W-:Y:S05]  /*0420*/  @!P0 BRA `(.L_x_16) ;  /* 0xfffffffc00e08947 */ /* 0x000fea000383ffff */
[----:B------:R-:W-:Y:S05]  /*0430*/  BSYNC.RECONVERGENT B0 ;  /* 0x0000000000007941 */ /* 0x000fea0003800200 */
.L_x_15:
[----:B------:R-:W-:Y:S02]  /*0440*/  IADD3 R6, PT, PT, R10, 0x4, R13 ;  /* 0x000000040a067810 */ /* 0x000fe40007ffe00d */
[----:B------:R-:W-:-:S07]  /*0450*/  IADD3 R7, PT, PT, R11, 0x7e0, RZ ;  /* 0x000007e00b077810 */ /* 0x000fce0007ffe0ff */
.L_x_17:
[----:B01----:R0:W1:Y:S01]  /*0460*/  LDS R9, [R6] ;  /* 0x0000000006097984 */ /* 0x0030620000000800 */
[C---:B------:R-:W-:Y:S01]  /*0470*/  IMAD.WIDE R4, R7.reuse, 0x4, R2 ;  /* 0x0000000407047825 */ /* 0x040fe200078e0202 */
[C---:B------:R-:W-:Y:S02]  /*0480*/  ISETP.GE.U32.AND P0, PT, R0.reuse, 0x20, PT ;  /* 0x000000200000780c */ /* 0x040fe40003f06070 */
[----:B------:R-:W-:Y:S01]  /*0490*/  IADD3 R7, PT, PT, R7, 0x10, RZ ;  /* 0x0000001007077810 */ /* 0x000fe20007ffe0ff */
[----:B------:R-:W-:Y:S02]  /*04a0*/  VIADD R0, R0, 0x10 ;  /* 0x0000001000007836 */ /* 0x000fe40000000000 */
[----:B0-----:R-:W-:Y:S01]  /*04b0*/  VIADD R6, R6, 0xc00 ;  /* 0x00000c0006067836 */ /* 0x001fe20000000000 */
[----:B-1----:R1:W-:Y:S07]  /*04c0*/  STG.E desc[UR4][R4.64], R9 ;  /* 0x0000000904007986 */ /* 0x0023ee000c101904 */
[----:B------:R-:W-:Y:S05]  /*04d0*/  @!P0 BRA `(.L_x_17) ;  /* 0xfffffffc00e08947 */ /* 0x000fea000383ffff */
[----:B------:R-:W-:Y:S05]  /*04e0*/  EXIT ;  /* 0x000000000000794d */ /* 0x000fea0003800000 */
.L_x_18:
        /* <DEDUP_REMOVED lines=9> */
.L_x_21:


//--------------------- .nv.shared.reserved.0     --------------------------
	.section	.nv.shared.reserved.0,"aw",@nobits
	.weak		__nv_reservedSMEM_offset_0_alias
	.size		__nv_reservedSMEM_offset_0_alias, 0, 64
	.other		__nv_reservedSMEM_offset_0_alias,@"STO_CUDA_RESERVED_SHARED STV_DEFAULT"
__nv_reservedSMEM_offset_0_alias:
	.zero		0
	.zero		64


//--------------------- .nv.shared._Z16transpose_matrixPiS_ --------------------------
	.section	.nv.shared._Z16transpose_matrixPiS_,"aw",@nobits
	.sectionflags	@""
	.align	4
.nv.shared._Z16transpose_matrixPiS_:
	.zero		10240


//--------------------- .nv.constant0._Z16init_matrix_zeroPii --------------------------
	.section	.nv.constant0._Z16init_matrix_zeroPii,"a",@progbits
	.sectionflags	@""
	.align	4
.nv.constant0._Z16init_matrix_zeroPii:
	.zero		908


//--------------------- .nv.constant0._Z11init_matrixPii --------------------------
	.section	.nv.constant0._Z11init_matrixPii,"a",@progbits
	.sectionflags	@""
	.align	4
.nv.constant0._Z11init_matrixPii:
	.zero		908


//--------------------- .nv.constant0._Z16transpose_matrixPiS_ --------------------------
	.section	.nv.constant0._Z16transpose_matrixPiS_,"a",@progbits
	.sectionflags	@""
	.align	4
.nv.constant0._Z16transpose_matrixPiS_:
	.zero		912


//--------------------- SYMBOLS --------------------------

	.type		.nv.reservedSmem.offset0,@object
	.size		.nv.reservedSmem.offset0,0x4
	.type		.nv.reservedSmem.cap,@object
	.size		.nv.reservedSmem.cap,0x4
